	.headerflags	@"EF_CUDA_TEXMODE_UNIFIED EF_CUDA_64BIT_ADDRESS EF_CUDA_ACCELERATORS EF_CUDA_SM90 EF_CUDA_VIRTUAL_SM(EF_CUDA_SM90)"
	.elftype	@"ET_EXEC"


//--------------------- .nv.info                  --------------------------
	.section	.nv.info,"",@"SHT_CUDA_INFO"
	.align	4


	//----- nvinfo : EIATTR_REGCOUNT
	.align		4
        /*0000*/ 	.byte	0x04, 0x2f
        /*0002*/ 	.short	(.L_1 - .L_0)
	.align		4
.L_0:
        /*0004*/ 	.word	index@(triton_poi_fused__unsafe_index_add_mul_sub_25)
        /*0008*/ 	.word	0x0000001e


	//----- nvinfo : EIATTR_MIN_STACK_SIZE
	.align		4
.L_1:
        /*000c*/ 	.byte	0x04, 0x12
        /*000e*/ 	.short	(.L_3 - .L_2)
	.align		4
.L_2:
        /*0010*/ 	.word	index@(triton_poi_fused__unsafe_index_add_mul_sub_25)
        /*0014*/ 	.word	0x00000000


	//----- nvinfo : EIATTR_FRAME_SIZE
	.align		4
.L_3:
        /*0018*/ 	.byte	0x04, 0x11
        /*001a*/ 	.short	(.L_5 - .L_4)
	.align		4
.L_4:
        /*001c*/ 	.word	index@(triton_poi_fused__unsafe_index_add_mul_sub_25)
        /*0020*/ 	.word	0x00000000


	//----- nvinfo : EIATTR_MIN_STACK_SIZE
	.align		4
.L_5:
        /*0024*/ 	.byte	0x04, 0x12
        /*0026*/ 	.short	(.L_7 - .L_6)
	.align		4
.L_6:
        /*0028*/ 	.word	index@(triton_poi_fused__unsafe_index_add_mul_sub_25)
        /*002c*/ 	.word	0x00000000
.L_7:


//--------------------- .nv.info.triton_poi_fused__unsafe_index_add_mul_sub_25 --------------------------
	.section	.nv.info.triton_poi_fused__unsafe_index_add_mul_sub_25,"",@"SHT_CUDA_INFO"
	.sectionflags	@""
	.align	4


	//----- nvinfo : EIATTR_CUDA_API_VERSION
	.align		4
        /*0000*/ 	.byte	0x04, 0x37
        /*0002*/ 	.short	(.L_9 - .L_8)
.L_8:
        /*0004*/ 	.word	0x0000007c


	//----- nvinfo : EIATTR_KPARAM_INFO
	.align		4
.L_9:
        /*0008*/ 	.byte	0x04, 0x17
        /*000a*/ 	.short	(.L_11 - .L_10)
.L_10:
        /*000c*/ 	.word	0x00000000
        /*0010*/ 	.short	0x0008
        /*0012*/ 	.short	0x0040
        /*0014*/ 	.byte	0x00, 0xf0, 0x11, 0x00


	//----- nvinfo : EIATTR_KPARAM_INFO
	.align		4
.L_11:
        /*0018*/ 	.byte	0x04, 0x17
        /*001a*/ 	.short	(.L_13 - .L_12)
.L_12:
        /*001c*/ 	.word	0x00000000
        /*0020*/ 	.short	0x0007
        /*0022*/ 	.short	0x0038
        /*0024*/ 	.byte	0x00, 0xf4, 0x21, 0x00


	//----- nvinfo : EIATTR_KPARAM_INFO
	.align		4
.L_13:
        /*0028*/ 	.byte	0x04, 0x17
        /*002a*/ 	.short	(.L_15 - .L_14)
.L_14:
        /*002c*/ 	.word	0x00000000
        /*0030*/ 	.short	0x0006
        /*0032*/ 	.short	0x0030
        /*0034*/ 	.byte	0x00, 0xf4, 0x21, 0x00


	//----- nvinfo : EIATTR_KPARAM_INFO
	.align		4
.L_15:
        /*0038*/ 	.byte	0x04, 0x17
        /*003a*/ 	.short	(.L_17 - .L_16)
.L_16:
        /*003c*/ 	.word	0x00000000
        /*0040*/ 	.short	0x0005
        /*0042*/ 	.short	0x0028
        /*0044*/ 	.byte	0x00, 0xf4, 0x21, 0x00


	//----- nvinfo : EIATTR_KPARAM_INFO
	.align		4
.L_17:
        /*0048*/ 	.byte	0x04, 0x17
        /*004a*/ 	.short	(.L_19 - .L_18)
.L_18:
        /*004c*/ 	.word	0x00000000
        /*0050*/ 	.short	0x0004
        /*0052*/ 	.short	0x0020
        /*0054*/ 	.byte	0x00, 0xf4, 0x21, 0x00


	//----- nvinfo : EIATTR_KPARAM_INFO
	.align		4
.L_19:
        /*0058*/ 	.byte	0x04, 0x17
        /*005a*/ 	.short	(.L_21 - .L_20)
.L_20:
        /*005c*/ 	.word	0x00000000
        /*0060*/ 	.short	0x0003
        /*0062*/ 	.short	0x0018
        /*0064*/ 	.byte	0x00, 0xf4, 0x21, 0x00


	//----- nvinfo : EIATTR_KPARAM_INFO
	.align		4
.L_21:
        /*0068*/ 	.byte	0x04, 0x17
        /*006a*/ 	.short	(.L_23 - .L_22)
.L_22:
        /*006c*/ 	.word	0x00000000
        /*0070*/ 	.short	0x0002
        /*0072*/ 	.short	0x0010
        /*0074*/ 	.byte	0x00, 0xf4, 0x21, 0x00


	//----- nvinfo : EIATTR_KPARAM_INFO
	.align		4
.L_23:
        /*0078*/ 	.byte	0x04, 0x17
        /*007a*/ 	.short	(.L_25 - .L_24)
.L_24:
        /*007c*/ 	.word	0x00000000
        /*0080*/ 	.short	0x0001
        /*0082*/ 	.short	0x0008
        /*0084*/ 	.byte	0x00, 0xf4, 0x21, 0x00


	//----- nvinfo : EIATTR_KPARAM_INFO
	.align		4
.L_25:
        /*0088*/ 	.byte	0x04, 0x17
        /*008a*/ 	.short	(.L_27 - .L_26)
.L_26:
        /*008c*/ 	.word	0x00000000
        /*0090*/ 	.short	0x0000
        /*0092*/ 	.short	0x0000
        /*0094*/ 	.byte	0x00, 0xf4, 0x21, 0x00


	//----- nvinfo : EIATTR_SPARSE_MMA_MASK
	.align		4
.L_27:
        /*0098*/ 	.byte	0x03, 0x50
        /*009a*/ 	.short	0x0000


	//----- nvinfo : EIATTR_MAXREG_COUNT
	.align		4
        /*009c*/ 	.byte	0x03, 0x1b
        /*009e*/ 	.short	0x00ff


	//----- nvinfo : EIATTR_EXIT_INSTR_OFFSETS
	.align		4
        /*00a0*/ 	.byte	0x04, 0x1c
        /*00a2*/ 	.short	(.L_29 - .L_28)


	//   ....[0]....
.L_28:
        /*00a4*/ 	.word	0x000007a0


	//----- nvinfo : EIATTR_REQNTID
	.align		4
.L_29:
        /*00a8*/ 	.byte	0x04, 0x10
        /*00aa*/ 	.short	(.L_31 - .L_30)
.L_30:
        /*00ac*/ 	.word	0x00000080
        /*00b0*/ 	.word	0x00000001
        /*00b4*/ 	.word	0x00000001


	//----- nvinfo : EIATTR_CBANK_PARAM_SIZE
	.align		4
.L_31:
        /*00b8*/ 	.byte	0x03, 0x19
        /*00ba*/ 	.short	0x0044


	//----- nvinfo : EIATTR_PARAM_CBANK
	.align		4
        /*00bc*/ 	.byte	0x04, 0x0a
        /*00be*/ 	.short	(.L_33 - .L_32)
	.align		4
.L_32:
        /*00c0*/ 	.word	index@(.nv.constant0.triton_poi_fused__unsafe_index_add_mul_sub_25)
        /*00c4*/ 	.short	0x0210
        /*00c6*/ 	.short	0x0044


	//----- nvinfo : EIATTR_SW_WAR
	.align		4
.L_33:
        /*00c8*/ 	.byte	0x04, 0x36
        /*00ca*/ 	.short	(.L_35 - .L_34)
.L_34:
        /*00cc*/ 	.word	0x00000008
.L_35:


//--------------------- .nv.callgraph             --------------------------
	.section	.nv.callgraph,"",@"SHT_CUDA_CALLGRAPH"
	.align	4
	.sectionentsize	8
	.align		4
        /*0000*/ 	.word	0x00000000
	.align		4
        /*0004*/ 	.word	0xffffffff
	.align		4
        /*0008*/ 	.word	0x00000000
	.align		4
        /*000c*/ 	.word	0xfffffffe
	.align		4
        /*0010*/ 	.word	0x00000000
	.align		4
        /*0014*/ 	.word	0xfffffffd
	.align		4
        /*0018*/ 	.word	0x00000000
	.align		4
        /*001c*/ 	.word	0xfffffffc


//--------------------- .text.triton_poi_fused__unsafe_index_add_mul_sub_25 --------------------------
	.section	.text.triton_poi_fused__unsafe_index_add_mul_sub_25,"ax",@progbits
	.align	128
        .global         triton_poi_fused__unsafe_index_add_mul_sub_25
        .type           triton_poi_fused__unsafe_index_add_mul_sub_25,@function
        .size           triton_poi_fused__unsafe_index_add_mul_sub_25,(.L_x_1 - triton_poi_fused__unsafe_index_add_mul_sub_25)
        .other          triton_poi_fused__unsafe_index_add_mul_sub_25,@"STO_CUDA_ENTRY STV_DEFAULT"
triton_poi_fused__unsafe_index_add_mul_sub_25:
.text.triton_poi_fused__unsafe_index_add_mul_sub_25:
[----:B------:R-:W-:Y:S01]  /*0000*/  LDC R1, c[0x0][0x28] ;  /* 0x00000a00ff017b82 */ /* 0x000fe20000000800 */
[----:B------:R-:W1:Y:S07]  /*0010*/  S2R R2, SR_TID.X ;  /* 0x0000000000027919 */ /* 0x000e6e0000002100 */
[----:B------:R-:W2:Y:S01]  /*0020*/  LDC.64 R16, c[0x0][0x218] ;  /* 0x00008600ff107b82 */ /* 0x000ea20000000a00 */
[----:B------:R-:W-:Y:S01]  /*0030*/  ULDC.64 UR4, c[0x0][0x208] ;  /* 0x0000820000047ab9 */ /* 0x000fe20000000a00 */
[----:B------:R-:W-:Y:S01]  /*0040*/  ULDC.64 UR6, c[0x0][0x228] ;  /* 0x00008a0000067ab9 */ /* 0x000fe20000000a00 */
[----:B------:R-:W3:Y:S05]  /*0050*/  S2R R0, SR_CTAID.X ;  /* 0x0000000000007919 */ /* 0x000eea0000002500 */
[----:B------:R-:W4:Y:S01]  /*0060*/  LDC.64 R12, c[0x0][0x220] ;  /* 0x00008800ff0c7b82 */ /* 0x000f220000000a00 */
[----:B-1----:R-:W-:-:S05]  /*0070*/  IMAD.SHL.U32 R2, R2, 0x2, RZ ;  /* 0x0000000202027824 */ /* 0x002fca00078e00ff */
[----:B------:R-:W-:-:S05]  /*0080*/  LOP3.LUT R3, R2, 0xfe, RZ, 0xc0, !PT ;  /* 0x000000fe02037812 */ /* 0x000fca00078ec0ff */
[----:B---3--:R-:W-:-:S05]  /*0090*/  IMAD R4, R0, 0x100, R3 ;  /* 0x0000010000047824 */ /* 0x008fca00078e0203 */
[----:B------:R-:W-:-:S04]  /*00a0*/  SHF.R.S32.HI R3, RZ, 0x1f, R4 ;  /* 0x0000001fff037819 */ /* 0x000fc80000011404 */
[----:B------:R-:W-:-:S04]  /*00b0*/  LEA.HI R6, R3, R4, RZ, 0x2 ;  /* 0x0000000403067211 */ /* 0x000fc800078f10ff */
[----:B------:R-:W-:Y:S02]  /*00c0*/  SHF.R.S32.HI R5, RZ, 0x2, R6 ;  /* 0x00000002ff057819 */ /* 0x000fe40000011406 */
[----:B------:R-:W-:Y:S02]  /*00d0*/  LOP3.LUT R7, R6, 0xfffffffc, RZ, 0xc0, !PT ;  /* 0xfffffffc06077812 */ /* 0x000fe400078ec0ff */
[----:B------:R-:W-:-:S04]  /*00e0*/  LEA.HI R2, R5, R5, RZ, 0x2 ;  /* 0x0000000505027211 */ /* 0x000fc800078f10ff */
[----:B------:R-:W-:Y:S02]  /*00f0*/  LOP3.LUT R8, R2, 0xfffffffc, RZ, 0xc0, !PT ;  /* 0xfffffffc02087812 */ /* 0x000fe400078ec0ff */
[----:B------:R-:W1:Y:S03]  /*0100*/  LDC.64 R2, c[0x0][0x240] ;  /* 0x00009000ff027b82 */ /* 0x000e660000000a00 */
[----:B------:R-:W-:-:S04]  /*0110*/  IMAD.IADD R5, R5, 0x1, -R8 ;  /* 0x0000000105057824 */ /* 0x000fc800078e0a08 */
[----:B--2---:R-:W-:Y:S01]  /*0120*/  IMAD.WIDE R16, R5, 0x8, R16 ;  /* 0x0000000805107825 */ /* 0x004fe200078e0210 */
[----:B------:R-:W2:Y:S05]  /*0130*/  LDC.64 R8, c[0x0][0x230] ;  /* 0x00008c00ff087b82 */ /* 0x000eaa0000000a00 */
[----:B------:R-:W3:Y:S01]  /*0140*/  LDG.E.EL.64 R16, desc[UR4][R16.64] ;  /* 0x0000000410107981 */ /* 0x000ee2000c2e1b00 */
[----:B------:R-:W-:-:S04]  /*0150*/  IMAD.IADD R6, R4, 0x1, -R7 ;  /* 0x0000000104067824 */ /* 0x000fc800078e0a07 */
[----:B----4-:R-:W-:-:S04]  /*0160*/  IMAD.WIDE R12, R6, 0x8, R12 ;  /* 0x00000008060c7825 */ /* 0x010fc800078e020c */
[----:B-1----:R-:W-:Y:S02]  /*0170*/  IMAD.WIDE R2, R5, 0x8, R2 ;  /* 0x0000000805027825 */ /* 0x002fe400078e0202 */
[----:B------:R-:W4:Y:S04]  /*0180*/  LDG.E.EL.128 R12, desc[UR4][R12.64] ;  /* 0x000000040c0c7981 */ /* 0x000f28000c2e1d00 */
[----:B------:R-:W5:Y:S01]  /*0190*/  LDG.E.EL.64 R2, desc[UR4][R2.64] ;  /* 0x0000000402027981 */ /* 0x000f62000c2e1b00 */
[----:B--2---:R-:W-:-:S06]  /*01a0*/  IMAD.WIDE R8, R6, 0x8, R8 ;  /* 0x0000000806087825 */ /* 0x004fcc00078e0208 */
[----:B------:R-:W2:Y:S01]  /*01b0*/  LDG.E.EL.128 R8, desc[UR4][R8.64] ;  /* 0x0000000408087981 */ /* 0x000ea2000c2e1d00 */
[----:B------:R-:W-:Y:S02]  /*01c0*/  SHF.R.S32.HI R0, RZ, 0x17, R0 ;  /* 0x00000017ff007819 */ /* 0x000fe40000011400 */
[----:B---3--:R-:W-:-:S04]  /*01d0*/  SHF.R.U32.HI R7, RZ, 0x1e, R17 ;  /* 0x0000001eff077819 */ /* 0x008fc80000011611 */
[----:B------:R-:W-:-:S04]  /*01e0*/  LOP3.LUT R7, R7, 0x2, RZ, 0xc0, !PT ;  /* 0x0000000207077812 */ /* 0x000fc800078ec0ff */
[----:B------:R-:W-:Y:S02]  /*01f0*/  IADD3 R16, P0, R16, R7, RZ ;  /* 0x0000000710107210 */ /* 0x000fe40007f1e0ff */
[----:B----4-:R-:W-:-:S03]  /*0200*/  SHF.R.U32.HI R18, RZ, 0x1c, R13 ;  /* 0x0000001cff127819 */ /* 0x010fc6000001160d */
[----:B------:R-:W-:Y:S01]  /*0210*/  IMAD.X R17, RZ, RZ, R17, P0 ;  /* 0x000000ffff117224 */ /* 0x000fe200000e0611 */
[----:B------:R-:W-:Y:S02]  /*0220*/  LEA R21, P0, R12, UR6, 0x2 ;  /* 0x000000060c157c11 */ /* 0x000fe4000f8010ff */
[----:B------:R-:W-:Y:S02]  /*0230*/  LOP3.LUT R18, R18, 0x8, RZ, 0xc0, !PT ;  /* 0x0000000812127812 */ /* 0x000fe400078ec0ff */
[----:B-----5:R-:W-:Y:S02]  /*0240*/  SHF.R.U32.HI R19, RZ, 0x1e, R3 ;  /* 0x0000001eff137819 */ /* 0x020fe40000011603 */
[----:B------:R-:W-:Y:S02]  /*0250*/  LEA.HI.X R13, R12, UR7, R13, 0x2, P0 ;  /* 0x000000070c0d7c11 */ /* 0x000fe400080f140d */
[----:B------:R-:W-:Y:S02]  /*0260*/  SHF.R.U32.HI R12, RZ, 0x1c, R15 ;  /* 0x0000001cff0c7819 */ /* 0x000fe4000001160f */
[----:B------:R-:W-:-:S02]  /*0270*/  LOP3.LUT R19, R19, 0x2, RZ, 0xc0, !PT ;  /* 0x0000000213137812 */ /* 0x000fc400078ec0ff */
[----:B------:R-:W-:Y:S02]  /*0280*/  LEA R7, P1, R14, UR6, 0x2 ;  /* 0x000000060e077c11 */ /* 0x000fe4000f8210ff */
[----:B------:R-:W-:Y:S02]  /*0290*/  LOP3.LUT R12, R12, 0x8, RZ, 0xc0, !PT ;  /* 0x000000080c0c7812 */ /* 0x000fe400078ec0ff */
[----:B------:R-:W-:Y:S02]  /*02a0*/  IADD3 R18, P0, R18, R21, RZ ;  /* 0x0000001512127210 */ /* 0x000fe40007f1e0ff */
[----:B------:R-:W-:Y:S02]  /*02b0*/  IADD3 R2, P2, R2, R19, RZ ;  /* 0x0000001302027210 */ /* 0x000fe40007f5e0ff */
[----:B------:R-:W-:Y:S02]  /*02c0*/  LEA.HI.X R15, R14, UR7, R15, 0x2, P1 ;  /* 0x000000070e0f7c11 */ /* 0x000fe400088f140f */
[----:B------:R-:W-:Y:S01]  /*02d0*/  SGXT R19, R0, 0x1 ;  /* 0x000000010013781a */ /* 0x000fe20000000200 */
[----:B------:R-:W-:Y:S01]  /*02e0*/  IMAD.X R3, RZ, RZ, R3, P2 ;  /* 0x000000ffff037224 */ /* 0x000fe200010e0603 */
[----:B------:R-:W-:Y:S01]  /*02f0*/  IADD3 R12, P1, R12, R7, RZ ;  /* 0x000000070c0c7210 */ /* 0x000fe20007f3e0ff */
[----:B------:R-:W-:Y:S01]  /*0300*/  IMAD.X R7, RZ, RZ, R13, P0 ;  /* 0x000000ffff077224 */ /* 0x000fe200000e060d */
[C---:B------:R-:W-:Y:S01]  /*0310*/  SHF.L.U64.HI R0, R16.reuse, 0x3, R17 ;  /* 0x0000000310007819 */ /* 0x040fe20000010211 */
[----:B------:R-:W-:Y:S01]  /*0320*/  IMAD.SHL.U32 R16, R16, 0x8, RZ ;  /* 0x0000000810107824 */ /* 0x000fe200078e00ff */
[----:B------:R-:W-:Y:S01]  /*0330*/  LEA.HI R19, R19, R4, RZ, 0x4 ;  /* 0x0000000413137211 */ /* 0x000fe200078f20ff */
[C---:B------:R-:W-:Y:S01]  /*0340*/  IMAD.SHL.U32 R13, R2.reuse, 0x8, RZ ;  /* 0x00000008020d7824 */ /* 0x040fe200078e00ff */
[----:B------:R-:W-:Y:S01]  /*0350*/  SHF.L.U64.HI R22, R2, 0x3, R3 ;  /* 0x0000000302167819 */ /* 0x000fe20000010203 */
[----:B------:R-:W-:Y:S01]  /*0360*/  IMAD.X R15, RZ, RZ, R15, P1 ;  /* 0x000000ffff0f7224 */ /* 0x000fe200008e060f */
[----:B------:R-:W-:-:S02]  /*0370*/  IADD3 R24, P0, R16, R18, RZ ;  /* 0x0000001210187210 */ /* 0x000fc40007f1e0ff */
[----:B------:R-:W-:Y:S02]  /*0380*/  IADD3 R18, P2, R13, R18, RZ ;  /* 0x000000120d127210 */ /* 0x000fe40007f5e0ff */
[----:B------:R-:W-:Y:S02]  /*0390*/  SHF.R.S32.HI R23, RZ, 0x4, R19 ;  /* 0x00000004ff177819 */ /* 0x000fe40000011413 */
[----:B------:R-:W-:Y:S01]  /*03a0*/  IADD3 R20, P1, R12, R16, RZ ;  /* 0x000000100c147210 */ /* 0x000fe20007f3e0ff */
[----:B------:R-:W-:Y:S01]  /*03b0*/  IMAD.X R19, R22, 0x1, R7, P2 ;  /* 0x0000000116137824 */ /* 0x000fe200010e0607 */
[----:B--2---:R-:W-:Y:S01]  /*03c0*/  SHF.R.U32.HI R26, RZ, 0x1c, R9 ;  /* 0x0000001cff1a7819 */ /* 0x004fe20000011609 */
[----:B------:R-:W-:Y:S01]  /*03d0*/  IMAD.SHL.U32 R23, R23, 0x4, RZ ;  /* 0x0000000417177824 */ /* 0x000fe200078e00ff */
[----:B------:R-:W-:Y:S01]  /*03e0*/  SHF.R.U32.HI R14, RZ, 0x1c, R11 ;  /* 0x0000001cff0e7819 */ /* 0x000fe2000001160b */
[----:B------:R-:W-:Y:S01]  /*03f0*/  IMAD.X R21, R15, 0x1, R0, P1 ;  /* 0x000000010f157824 */ /* 0x000fe200008e0600 */
[----:B------:R-:W-:Y:S01]  /*0400*/  IADD3.X R25, R0, R7, RZ, P0, !PT ;  /* 0x0000000700197210 */ /* 0x000fe200007fe4ff */
[----:B------:R-:W-:Y:S01]  /*0410*/  IMAD.WIDE R18, R23, 0x4, R18 ;  /* 0x0000000417127825 */ /* 0x000fe200078e0212 */
[----:B------:R-:W-:-:S03]  /*0420*/  LEA R17, P1, R10, UR6, 0x2 ;  /* 0x000000060a117c11 */ /* 0x000fc6000f8210ff */
[C---:B------:R-:W-:Y:S01]  /*0430*/  IMAD.WIDE R20, R23.reuse, 0x4, R20 ;  /* 0x0000000417147825 */ /* 0x040fe200078e0214 */
[----:B------:R1:W2:Y:S01]  /*0440*/  LDG.E.EL R3, desc[UR4][R18.64] ;  /* 0x0000000412037981 */ /* 0x0002a2000c2e1900 */
[----:B------:R-:W-:Y:S02]  /*0450*/  LEA R27, P0, R8, UR6, 0x2 ;  /* 0x00000006081b7c11 */ /* 0x000fe4000f8010ff */
[----:B------:R-:W-:Y:S01]  /*0460*/  LOP3.LUT R26, R26, 0x8, RZ, 0xc0, !PT ;  /* 0x000000081a1a7812 */ /* 0x000fe200078ec0ff */
[----:B------:R3:W4:Y:S01]  /*0470*/  LDG.E.EL R2, desc[UR4][R20.64] ;  /* 0x0000000414027981 */ /* 0x000722000c2e1900 */
[----:B------:R-:W-:Y:S01]  /*0480*/  LOP3.LUT R14, R14, 0x8, RZ, 0xc0, !PT ;  /* 0x000000080e0e7812 */ /* 0x000fe200078ec0ff */
[----:B------:R-:W-:Y:S01]  /*0490*/  IMAD.WIDE R24, R23, 0x4, R24 ;  /* 0x0000000417187825 */ /* 0x000fe200078e0218 */
[----:B------:R-:W-:Y:S01]  /*04a0*/  LEA.HI.X R11, R10, UR7, R11, 0x2, P1 ;  /* 0x000000070a0b7c11 */ /* 0x000fe200088f140b */
[----:B-1----:R-:W1:Y:S01]  /*04b0*/  LDC.64 R18, c[0x0][0x238] ;  /* 0x00008e00ff127b82 */ /* 0x002e620000000a00 */
[----:B------:R-:W-:-:S02]  /*04c0*/  LEA.HI.X R9, R8, UR7, R9, 0x2, P0 ;  /* 0x0000000708097c11 */ /* 0x000fc400080f1409 */
[----:B------:R-:W5:Y:S01]  /*04d0*/  LDG.E.EL R7, desc[UR4][R24.64] ;  /* 0x0000000418077981 */ /* 0x000f62000c2e1900 */
[----:B------:R-:W-:Y:S02]  /*04e0*/  IADD3 R10, P4, R26, R27, RZ ;  /* 0x0000001b1a0a7210 */ /* 0x000fe40007f9e0ff */
[----:B---3--:R-:W-:Y:S02]  /*04f0*/  IADD3 R20, P5, R13, R12, RZ ;  /* 0x0000000c0d147210 */ /* 0x008fe40007fbe0ff */
[----:B------:R-:W-:Y:S02]  /*0500*/  IADD3 R8, P3, R14, R17, RZ ;  /* 0x000000110e087210 */ /* 0x000fe40007f7e0ff */
[----:B------:R-:W-:Y:S01]  /*0510*/  IADD3 R14, P2, R10, R16, RZ ;  /* 0x000000100a0e7210 */ /* 0x000fe20007f5e0ff */
[----:B------:R-:W-:Y:S01]  /*0520*/  IMAD.X R21, R22, 0x1, R15, P5 ;  /* 0x0000000116157824 */ /* 0x000fe200028e060f */
[----:B------:R-:W-:Y:S02]  /*0530*/  IADD3 R12, P1, R13, R10, RZ ;  /* 0x0000000a0d0c7210 */ /* 0x000fe40007f3e0ff */
[----:B------:R-:W-:-:S02]  /*0540*/  IADD3 R10, P0, R8, R16, RZ ;  /* 0x00000010080a7210 */ /* 0x000fc40007f1e0ff */
[----:B------:R-:W-:Y:S01]  /*0550*/  IADD3 R8, P5, R13, R8, RZ ;  /* 0x000000080d087210 */ /* 0x000fe20007fbe0ff */
[----:B------:R-:W3:Y:S01]  /*0560*/  LDC.64 R16, c[0x0][0x248] ;  /* 0x00009200ff107b82 */ /* 0x000ee20000000a00 */
[----:B------:R-:W-:Y:S01]  /*0570*/  IMAD.X R13, RZ, RZ, R9, P4 ;  /* 0x000000ffff0d7224 */ /* 0x000fe200020e0609 */
[----:B------:R-:W-:-:S03]  /*0580*/  IADD3.X R9, RZ, R11, RZ, P3, !PT ;  /* 0x0000000bff097210 */ /* 0x000fc60001ffe4ff */
[--C-:B------:R-:W-:Y:S02]  /*0590*/  IMAD.X R15, R13, 0x1, R0.reuse, P2 ;  /* 0x000000010d0f7824 */ /* 0x100fe400010e0600 */
[C---:B------:R-:W-:Y:S02]  /*05a0*/  IMAD.X R13, R22.reuse, 0x1, R13, P1 ;  /* 0x00000001160d7824 */ /* 0x040fe400008e060d */
[----:B------:R-:W-:Y:S02]  /*05b0*/  IMAD.X R11, R9, 0x1, R0, P0 ;  /* 0x00000001090b7824 */ /* 0x000fe400000e0600 */
[----:B------:R-:W-:Y:S02]  /*05c0*/  IMAD.X R9, R22, 0x1, R9, P5 ;  /* 0x0000000116097824 */ /* 0x000fe400028e0609 */
[----:B------:R-:W-:-:S04]  /*05d0*/  IMAD.WIDE R12, R23, 0x4, R12 ;  /* 0x00000004170c7825 */ /* 0x000fc800078e020c */
[C---:B------:R-:W-:Y:S02]  /*05e0*/  IMAD.WIDE R20, R23.reuse, 0x4, R20 ;  /* 0x0000000417147825 */ /* 0x040fe400078e0214 */
[----:B------:R-:W2:Y:S02]  /*05f0*/  LDG.E.EL R12, desc[UR4][R12.64] ;  /* 0x000000040c0c7981 */ /* 0x000ea4000c2e1900 */
[C---:B------:R-:W-:Y:S02]  /*0600*/  IMAD.WIDE R14, R23.reuse, 0x4, R14 ;  /* 0x00000004170e7825 */ /* 0x040fe400078e020e */
[----:B------:R-:W4:Y:S02]  /*0610*/  LDG.E.EL R20, desc[UR4][R20.64] ;  /* 0x0000000414147981 */ /* 0x000f24000c2e1900 */
[C---:B------:R-:W-:Y:S02]  /*0620*/  IMAD.WIDE R10, R23.reuse, 0x4, R10 ;  /* 0x00000004170a7825 */ /* 0x040fe400078e020a */
[----:B------:R-:W5:Y:S02]  /*0630*/  LDG.E.EL R14, desc[UR4][R14.64] ;  /* 0x000000040e0e7981 */ /* 0x000f64000c2e1900 */
[----:B------:R-:W-:-:S02]  /*0640*/  IMAD.WIDE R8, R23, 0x4, R8 ;  /* 0x0000000417087825 */ /* 0x000fc400078e0208 */
[----:B------:R-:W4:Y:S02]  /*0650*/  LDG.E.EL R11, desc[UR4][R10.64] ;  /* 0x000000040a0b7981 */ /* 0x000f24000c2e1900 */
[----:B-1----:R-:W-:Y:S02]  /*0660*/  IMAD.WIDE R18, R6, 0x4, R18 ;  /* 0x0000000406127825 */ /* 0x002fe400078e0212 */
[----:B------:R-:W4:Y:S04]  /*0670*/  LDG.E.EL R9, desc[UR4][R8.64] ;  /* 0x0000000408097981 */ /* 0x000f28000c2e1900 */
[----:B------:R-:W4:Y:S01]  /*0680*/  LDG.E.EL.64 R18, desc[UR4][R18.64] ;  /* 0x0000000412127981 */ /* 0x000f22000c2e1b00 */
[----:B---3--:R-:W-:Y:S02]  /*0690*/  IMAD.WIDE R22, R5, 0x4, R16 ;  /* 0x0000000405167825 */ /* 0x008fe400078e0210 */
[----:B------:R-:W1:Y:S04]  /*06a0*/  LDC.64 R16, c[0x0][0x210] ;  /* 0x00008400ff107b82 */ /* 0x000e680000000a00 */
[----:B------:R-:W3:Y:S01]  /*06b0*/  LDG.E.EL R22, desc[UR4][R22.64] ;  /* 0x0000000416167981 */ /* 0x000ee2000c2e1900 */
[----:B-1----:R-:W-:-:S04]  /*06c0*/  IMAD.WIDE R16, R4, 0x4, R16 ;  /* 0x0000000404107825 */ /* 0x002fc800078e0210 */
[----:B--2---:R-:W-:Y:S01]  /*06d0*/  FADD R0, -R3, R12 ;  /* 0x0000000c03007221 */ /* 0x004fe20000000100 */
[----:B-----5:R-:W-:Y:S01]  /*06e0*/  FADD R5, -R7, R14 ;  /* 0x0000000e07057221 */ /* 0x020fe20000000100 */
[----:B----4-:R-:W-:Y:S01]  /*06f0*/  FADD R6, -R2, R11 ;  /* 0x0000000b02067221 */ /* 0x010fe20000000100 */
[----:B------:R-:W-:Y:S01]  /*0700*/  FADD R15, -R20, R9 ;  /* 0x00000009140f7221 */ /* 0x000fe20000000100 */
[C---:B------:R-:W-:Y:S01]  /*0710*/  FFMA R0, R18.reuse, R0, R3 ;  /* 0x0000000012007223 */ /* 0x040fe20000000003 */
[----:B------:R-:W-:Y:S01]  /*0720*/  FFMA R5, R18, R5, R7 ;  /* 0x0000000512057223 */ /* 0x000fe20000000007 */
[C---:B------:R-:W-:Y:S01]  /*0730*/  FFMA R3, R19.reuse, R6, R2 ;  /* 0x0000000613037223 */ /* 0x040fe20000000002 */
[----:B------:R-:W-:Y:S02]  /*0740*/  FFMA R20, R19, R15, R20 ;  /* 0x0000000f13147223 */ /* 0x000fe40000000014 */
[----:B------:R-:W-:Y:S02]  /*0750*/  FADD R0, -R5, R0 ;  /* 0x0000000005007221 */ /* 0x000fe40000000100 */
[----:B------:R-:W-:-:S02]  /*0760*/  FADD R20, -R3, R20 ;  /* 0x0000001403147221 */ /* 0x000fc40000000100 */
[C---:B---3--:R-:W-:Y:S02]  /*0770*/  FFMA R2, R22.reuse, R0, R5 ;  /* 0x0000000016027223 */ /* 0x048fe40000000005 */
[----:B------:R-:W-:-:S05]  /*0780*/  FFMA R3, R22, R20, R3 ;  /* 0x0000001416037223 */ /* 0x000fca0000000003 */
[----:B------:R-:W-:Y:S01]  /*0790*/  STG.E.64 desc[UR4][R16.64], R2 ;  /* 0x0000000210007986 */ /* 0x000fe2000c101b04 */
[----:B------:R-:W-:Y:S05]  /*07a0*/  EXIT ;  /* 0x000000000000794d */ /* 0x000fea0003800000 */
.L_x_0:
[----:B------:R-:W-:-:S00]  /*07b0*/  BRA `(.L_x_0) ;  /* 0xfffffffc00fc7947 */ /* 0x000fc0000383ffff */
[----:B------:R-:W-:-:S00]  /*07c0*/  NOP ;  /* 0x0000000000007918 */ /* 0x000fc00000000000 */
        /* <DEDUP_REMOVED lines=11> */
.L_x_1:


//--------------------- .nv.constant0.triton_poi_fused__unsafe_index_add_mul_sub_25 --------------------------
	.section	.nv.constant0.triton_poi_fused__unsafe_index_add_mul_sub_25,"a",@progbits
	.sectionflags	@""
	.align	4
.nv.constant0.triton_poi_fused__unsafe_index_add_mul_sub_25:
	.zero		596
